	.headerflags	@"EF_CUDA_TEXMODE_UNIFIED EF_CUDA_64BIT_ADDRESS EF_CUDA_ACCELERATORS EF_CUDA_SM90 EF_CUDA_VIRTUAL_SM(EF_CUDA_SM90)"
	.elftype	@"ET_EXEC"


//--------------------- .nv.info                  --------------------------
	.section	.nv.info,"",@"SHT_CUDA_INFO"
	.align	4


	//----- nvinfo : EIATTR_REGCOUNT
	.align		4
        /*0000*/ 	.byte	0x04, 0x2f
        /*0002*/ 	.short	(.L_3 - .L_2)
	.align		4
.L_2:
        /*0004*/ 	.word	index@(triton_poi_fused__native_batch_norm_legit_no_training_relu_18)
        /*0008*/ 	.word	0x00000016


	//----- nvinfo : EIATTR_MIN_STACK_SIZE
	.align		4
.L_3:
        /*000c*/ 	.byte	0x04, 0x12
        /*000e*/ 	.short	(.L_5 - .L_4)
	.align		4
.L_4:
        /*0010*/ 	.word	index@(triton_poi_fused__native_batch_norm_legit_no_training_relu_18)
        /*0014*/ 	.word	0x00000000


	//----- nvinfo : EIATTR_FRAME_SIZE
	.align		4
.L_5:
        /*0018*/ 	.byte	0x04, 0x11
        /*001a*/ 	.short	(.L_7 - .L_6)
	.align		4
.L_6:
        /*001c*/ 	.word	index@(triton_poi_fused__native_batch_norm_legit_no_training_relu_18)
        /*0020*/ 	.word	0x00000000


	//----- nvinfo : EIATTR_MIN_STACK_SIZE
	.align		4
.L_7:
        /*0024*/ 	.byte	0x04, 0x12
        /*0026*/ 	.short	(.L_9 - .L_8)
	.align		4
.L_8:
        /*0028*/ 	.word	index@(triton_poi_fused__native_batch_norm_legit_no_training_relu_18)
        /*002c*/ 	.word	0x00000000
.L_9:


//--------------------- .nv.info.triton_poi_fused__native_batch_norm_legit_no_training_relu_18 --------------------------
	.section	.nv.info.triton_poi_fused__native_batch_norm_legit_no_training_relu_18,"",@"SHT_CUDA_INFO"
	.sectionflags	@""
	.align	4


	//----- nvinfo : EIATTR_CUDA_API_VERSION
	.align		4
        /*0000*/ 	.byte	0x04, 0x37
        /*0002*/ 	.short	(.L_11 - .L_10)
.L_10:
        /*0004*/ 	.word	0x0000007c


	//----- nvinfo : EIATTR_KPARAM_INFO
	.align		4
.L_11:
        /*0008*/ 	.byte	0x04, 0x17
        /*000a*/ 	.short	(.L_13 - .L_12)
.L_12:
        /*000c*/ 	.word	0x00000000
        /*0010*/ 	.short	0x0006
        /*0012*/ 	.short	0x0030
        /*0014*/ 	.byte	0x00, 0xf0, 0x11, 0x00


	//----- nvinfo : EIATTR_KPARAM_INFO
	.align		4
.L_13:
        /*0018*/ 	.byte	0x04, 0x17
        /*001a*/ 	.short	(.L_15 - .L_14)
.L_14:
        /*001c*/ 	.word	0x00000000
        /*0020*/ 	.short	0x0005
        /*0022*/ 	.short	0x0028
        /*0024*/ 	.byte	0x00, 0xf4, 0x21, 0x00


	//----- nvinfo : EIATTR_KPARAM_INFO
	.align		4
.L_15:
        /*0028*/ 	.byte	0x04, 0x17
        /*002a*/ 	.short	(.L_17 - .L_16)
.L_16:
        /*002c*/ 	.word	0x00000000
        /*0030*/ 	.short	0x0004
        /*0032*/ 	.short	0x0020
        /*0034*/ 	.byte	0x00, 0xf4, 0x21, 0x00


	//----- nvinfo : EIATTR_KPARAM_INFO
	.align		4
.L_17:
        /*0038*/ 	.byte	0x04, 0x17
        /*003a*/ 	.short	(.L_19 - .L_18)
.L_18:
        /*003c*/ 	.word	0x00000000
        /*0040*/ 	.short	0x0003
        /*0042*/ 	.short	0x0018
        /*0044*/ 	.byte	0x00, 0xf4, 0x21, 0x00


	//----- nvinfo : EIATTR_KPARAM_INFO
	.align		4
.L_19:
        /*0048*/ 	.byte	0x04, 0x17
        /*004a*/ 	.short	(.L_21 - .L_20)
.L_20:
        /*004c*/ 	.word	0x00000000
        /*0050*/ 	.short	0x0002
        /*0052*/ 	.short	0x0010
        /*0054*/ 	.byte	0x00, 0xf4, 0x21, 0x00


	//----- nvinfo : EIATTR_KPARAM_INFO
	.align		4
.L_21:
        /*0058*/ 	.byte	0x04, 0x17
        /*005a*/ 	.short	(.L_23 - .L_22)
.L_22:
        /*005c*/ 	.word	0x00000000
        /*0060*/ 	.short	0x0001
        /*0062*/ 	.short	0x0008
        /*0064*/ 	.byte	0x00, 0xf4, 0x21, 0x00


	//----- nvinfo : EIATTR_KPARAM_INFO
	.align		4
.L_23:
        /*0068*/ 	.byte	0x04, 0x17
        /*006a*/ 	.short	(.L_25 - .L_24)
.L_24:
        /*006c*/ 	.word	0x00000000
        /*0070*/ 	.short	0x0000
        /*0072*/ 	.short	0x0000
        /*0074*/ 	.byte	0x00, 0xf4, 0x21, 0x00


	//----- nvinfo : EIATTR_SPARSE_MMA_MASK
	.align		4
.L_25:
        /*0078*/ 	.byte	0x03, 0x50
        /*007a*/ 	.short	0x0000


	//----- nvinfo : EIATTR_MAXREG_COUNT
	.align		4
        /*007c*/ 	.byte	0x03, 0x1b
        /*007e*/ 	.short	0x00ff


	//----- nvinfo : EIATTR_EXIT_INSTR_OFFSETS
	.align		4
        /*0080*/ 	.byte	0x04, 0x1c
        /*0082*/ 	.short	(.L_27 - .L_26)


	//   ....[0]....
.L_26:
        /*0084*/ 	.word	0x00000480


	//   ....[1]....
        /*0088*/ 	.word	0x000004a0


	//----- nvinfo : EIATTR_REQNTID
	.align		4
.L_27:
        /*008c*/ 	.byte	0x04, 0x10
        /*008e*/ 	.short	(.L_29 - .L_28)
.L_28:
        /*0090*/ 	.word	0x00000080
        /*0094*/ 	.word	0x00000001
        /*0098*/ 	.word	0x00000001


	//----- nvinfo : EIATTR_CBANK_PARAM_SIZE
	.align		4
.L_29:
        /*009c*/ 	.byte	0x03, 0x19
        /*009e*/ 	.short	0x0034


	//----- nvinfo : EIATTR_PARAM_CBANK
	.align		4
        /*00a0*/ 	.byte	0x04, 0x0a
        /*00a2*/ 	.short	(.L_31 - .L_30)
	.align		4
.L_30:
        /*00a4*/ 	.word	index@(.nv.constant0.triton_poi_fused__native_batch_norm_legit_no_training_relu_18)
        /*00a8*/ 	.short	0x0210
        /*00aa*/ 	.short	0x0034


	//----- nvinfo : EIATTR_SW_WAR
	.align		4
.L_31:
        /*00ac*/ 	.byte	0x04, 0x36
        /*00ae*/ 	.short	(.L_33 - .L_32)
.L_32:
        /*00b0*/ 	.word	0x00000008
.L_33:


//--------------------- .nv.callgraph             --------------------------
	.section	.nv.callgraph,"",@"SHT_CUDA_CALLGRAPH"
	.align	4
	.sectionentsize	8
	.align		4
        /*0000*/ 	.word	0x00000000
	.align		4
        /*0004*/ 	.word	0xffffffff
	.align		4
        /*0008*/ 	.word	0x00000000
	.align		4
        /*000c*/ 	.word	0xfffffffe
	.align		4
        /*0010*/ 	.word	0x00000000
	.align		4
        /*0014*/ 	.word	0xfffffffd
	.align		4
        /*0018*/ 	.word	0x00000000
	.align		4
        /*001c*/ 	.word	0xfffffffc


//--------------------- .nv.constant4             --------------------------
	.section	.nv.constant4,"a",@progbits
	.align	8
	.align		8
.nv.constant4:
        /*0000*/ 	.dword	_$_str
	.align		8
        /*0008*/ 	.dword	_$_str_$_2


//--------------------- .text.triton_poi_fused__native_batch_norm_legit_no_training_relu_18 --------------------------
	.section	.text.triton_poi_fused__native_batch_norm_legit_no_training_relu_18,"ax",@progbits
	.align	128
        .global         triton_poi_fused__native_batch_norm_legit_no_training_relu_18
        .type           triton_poi_fused__native_batch_norm_legit_no_training_relu_18,@function
        .size           triton_poi_fused__native_batch_norm_legit_no_training_relu_18,(.L_x_1 - triton_poi_fused__native_batch_norm_legit_no_training_relu_18)
        .other          triton_poi_fused__native_batch_norm_legit_no_training_relu_18,@"STO_CUDA_ENTRY STV_DEFAULT"
triton_poi_fused__native_batch_norm_legit_no_training_relu_18:
.text.triton_poi_fused__native_batch_norm_legit_no_training_relu_18:
[----:B------:R-:W0:Y:S01]  /*0000*/  LDC R1, c[0x0][0x28] ;  /* 0x00000a00ff017b82 */ /* 0x000e220000000800 */
[----:B------:R-:W1:Y:S07]  /*0010*/  S2R R0, SR_TID.X ;  /* 0x0000000000007919 */ /* 0x000e6e0000002100 */
[----:B------:R-:W2:Y:S01]  /*0020*/  LDC.64 R8, c[0x0][0x220] ;  /* 0x00008800ff087b82 */ /* 0x000ea20000000a00 */
[----:B------:R-:W-:Y:S01]  /*0030*/  ULDC.64 UR4, c[0x0][0x208] ;  /* 0x0000820000047ab9 */ /* 0x000fe20000000a00 */
[----:B------:R-:W3:Y:S06]  /*0040*/  S2R R3, SR_CTAID.X ;  /* 0x0000000000037919 */ /* 0x000eec0000002500 */
[----:B------:R-:W4:Y:S08]  /*0050*/  LDC.64 R14, c[0x0][0x218] ;  /* 0x00008600ff0e7b82 */ /* 0x000f300000000a00 */
[----:B------:R-:W5:Y:S08]  /*0060*/  LDC.64 R12, c[0x0][0x210] ;  /* 0x00008400ff0c7b82 */ /* 0x000f700000000a00 */
[----:B------:R-:W2:Y:S01]  /*0070*/  LDC.64 R16, c[0x0][0x228] ;  /* 0x00008a00ff107b82 */ /* 0x000ea20000000a00 */
[----:B-1----:R-:W-:-:S07]  /*0080*/  SHF.L.U32 R0, R0, 0x1, RZ ;  /* 0x0000000100007819 */ /* 0x002fce00000006ff */
[----:B------:R-:W1:Y:S01]  /*0090*/  LDC.64 R18, c[0x0][0x230] ;  /* 0x00008c00ff127b82 */ /* 0x000e620000000a00 */
[----:B------:R-:W-:-:S04]  /*00a0*/  LOP3.LUT R0, R0, 0xfe, RZ, 0xc0, !PT ;  /* 0x000000fe00007812 */ /* 0x000fc800078ec0ff */
[----:B---3--:R-:W-:-:S04]  /*00b0*/  LEA R0, R3, R0, 0x8 ;  /* 0x0000000003007211 */ /* 0x008fc800078e40ff */
[C---:B------:R-:W-:Y:S01]  /*00c0*/  ISETP.GE.AND P0, PT, R0.reuse, 0x6c00, PT ;  /* 0x00006c000000780c */ /* 0x040fe20003f06270 */
[----:B------:R-:W-:-:S05]  /*00d0*/  IMAD.HI R2, R0, 0x38e38e39, RZ ;  /* 0x38e38e3900027827 */ /* 0x000fca00078e02ff */
[----:B------:R-:W-:-:S04]  /*00e0*/  SHF.R.U32.HI R3, RZ, 0x1f, R2 ;  /* 0x0000001fff037819 */ /* 0x000fc80000011602 */
[----:B------:R-:W-:-:S05]  /*00f0*/  LEA.HI.SX32 R3, R2, R3, 0x1d ;  /* 0x0000000302037211 */ /* 0x000fca00078feaff */
[----:B------:R-:W-:-:S05]  /*0100*/  IMAD.HI R2, R3, 0x2aaaaaab, RZ ;  /* 0x2aaaaaab03027827 */ /* 0x000fca00078e02ff */
[----:B------:R-:W-:-:S04]  /*0110*/  SHF.R.U32.HI R5, RZ, 0x1f, R2 ;  /* 0x0000001fff057819 */ /* 0x000fc80000011602 */
[----:B------:R-:W-:Y:S02]  /*0120*/  LEA.HI R2, R2, R5, RZ, 0x1b ;  /* 0x0000000502027211 */ /* 0x000fe400078fd8ff */
[----:B------:R-:W-:-:S03]  /*0130*/  CS2R R4, SRZ ;  /* 0x0000000000047805 */ /* 0x000fc6000001ff00 */
[----:B------:R-:W-:-:S04]  /*0140*/  IMAD R11, R2, -0xc0, R3 ;  /* 0xffffff40020b7824 */ /* 0x000fc800078e0203 */
[----:B--2---:R-:W-:-:S05]  /*0150*/  IMAD.WIDE R8, R11, 0x4, R8 ;  /* 0x000000040b087825 */ /* 0x004fca00078e0208 */
[----:B------:R-:W2:Y:S04]  /*0160*/  @!P0 LDG.E.EL R4, desc[UR4][R8.64] ;  /* 0x0000000408048981 */ /* 0x000ea8000c2e1900 */
[----:B------:R3:W2:Y:S01]  /*0170*/  @!P0 LDG.E.EL R5, desc[UR4][R8.64] ;  /* 0x0000000408058981 */ /* 0x0006a2000c2e1900 */
[----:B------:R-:W-:Y:S02]  /*0180*/  CS2R R6, SRZ ;  /* 0x0000000000067805 */ /* 0x000fe4000001ff00 */
[----:B------:R-:W-:Y:S01]  /*0190*/  CS2R R2, SRZ ;  /* 0x0000000000027805 */ /* 0x000fe2000001ff00 */
[----:B----4-:R-:W-:-:S04]  /*01a0*/  IMAD.WIDE R14, R11, 0x4, R14 ;  /* 0x000000040b0e7825 */ /* 0x010fc800078e020e */
[----:B-----5:R-:W-:Y:S01]  /*01b0*/  IMAD.WIDE R12, R0, 0x4, R12 ;  /* 0x00000004000c7825 */ /* 0x020fe200078e020c */
[----:B------:R-:W4:Y:S01]  /*01c0*/  @!P0 LDG.E.EL R7, desc[UR4][R14.64] ;  /* 0x000000040e078981 */ /* 0x000f22000c2e1900 */
[----:B---3--:R-:W-:Y:S02]  /*01d0*/  CS2R R8, SRZ ;  /* 0x0000000000087805 */ /* 0x008fe4000001ff00 */
[C---:B0-----:R-:W-:Y:S01]  /*01e0*/  IMAD.WIDE R16, R11.reuse, 0x4, R16 ;  /* 0x000000040b107825 */ /* 0x041fe200078e0210 */
[----:B------:R0:W3:Y:S03]  /*01f0*/  @!P0 LDG.E.EL R6, desc[UR4][R14.64] ;  /* 0x000000040e068981 */ /* 0x0000e6000c2e1900 */
[----:B-1----:R-:W-:Y:S01]  /*0200*/  IMAD.WIDE R18, R11, 0x4, R18 ;  /* 0x000000040b127825 */ /* 0x002fe200078e0212 */
[----:B------:R1:W4:Y:S01]  /*0210*/  @!P0 LDG.E.64 R2, desc[UR4][R12.64] ;  /* 0x000000040c028981 */ /* 0x000322000c1e1b00 */
[----:B------:R-:W-:-:S03]  /*0220*/  CS2R R10, SRZ ;  /* 0x00000000000a7805 */ /* 0x000fc6000001ff00 */
[----:B------:R-:W5:Y:S04]  /*0230*/  @!P0 LDG.E.EL R9, desc[UR4][R18.64] ;  /* 0x0000000412098981 */ /* 0x000f68000c2e1900 */
[----:B------:R-:W5:Y:S04]  /*0240*/  @!P0 LDG.E.EL R10, desc[UR4][R16.64] ;  /* 0x00000004100a8981 */ /* 0x000f68000c2e1900 */
[----:B------:R-:W3:Y:S04]  /*0250*/  @!P0 LDG.E.EL R11, desc[UR4][R16.64] ;  /* 0x00000004100b8981 */ /* 0x000ee8000c2e1900 */
[----:B------:R-:W3:Y:S01]  /*0260*/  @!P0 LDG.E.EL R8, desc[UR4][R18.64] ;  /* 0x0000000412088981 */ /* 0x000ee2000c2e1900 */
[----:B0-----:R-:W-:Y:S01]  /*0270*/  HFMA2.MMA R14, -RZ, RZ, 1.625, 0 ;  /* 0x3e800000ff0e7435 */ /* 0x001fe200000001ff */
[----:B--2---:R-:W-:Y:S01]  /*0280*/  FADD R4, R4, 9.9999997473787516356e-06 ;  /* 0x3727c5ac04047421 */ /* 0x004fe20000000000 */
[----:B------:R-:W-:-:S03]  /*0290*/  FADD R5, R5, 9.9999997473787516356e-06 ;  /* 0x3727c5ac05057421 */ /* 0x000fc60000000000 */
[----:B-1----:R-:W0:Y:S08]  /*02a0*/  MUFU.SQRT R12, R4 ;  /* 0x00000004000c7308 */ /* 0x002e300000002000 */
[----:B------:R1:W2:Y:S01]  /*02b0*/  MUFU.SQRT R13, R5 ;  /* 0x00000005000d7308 */ /* 0x0002a20000002000 */
[C---:B0-----:R-:W-:Y:S02]  /*02c0*/  FSETP.GT.AND P1, PT, R12.reuse, 8.50705917302346158658e+37, PT ;  /* 0x7e8000000c00780b */ /* 0x041fe40003f24000 */
[----:B------:R-:W-:Y:S01]  /*02d0*/  FSETP.GEU.AND P3, PT, R12, 1.175494350822287508e-38, PT ;  /* 0x008000000c00780b */ /* 0x000fe20003f6e000 */
[----:B-1----:R-:W0:Y:S01]  /*02e0*/  LDC.64 R4, c[0x0][0x238] ;  /* 0x00008e00ff047b82 */ /* 0x002e220000000a00 */
[----:B--2---:R-:W-:-:S02]  /*02f0*/  FSETP.GT.AND P2, PT, R13, 8.50705917302346158658e+37, PT ;  /* 0x7e8000000d00780b */ /* 0x004fc40003f44000 */
[----:B------:R-:W-:-:S07]  /*0300*/  FSETP.GEU.AND P4, PT, R13, 1.175494350822287508e-38, PT ;  /* 0x008000000d00780b */ /* 0x000fce0003f8e000 */
[----:B------:R-:W-:-:S04]  /*0310*/  @P1 FMUL R12, R12, 0.25 ;  /* 0x3e8000000c0c1820 */ /* 0x000fc80000400000 */
[----:B------:R-:W-:Y:S01]  /*0320*/  @!P3 FMUL R12, R12, 16777216 ;  /* 0x4b8000000c0cb820 */ /* 0x000fe20000400000 */
[----:B------:R-:W-:-:S04]  /*0330*/  @P2 FMUL R13, R13, 0.25 ;  /* 0x3e8000000d0d2820 */ /* 0x000fc80000400000 */
[----:B------:R-:W-:Y:S01]  /*0340*/  @!P4 FMUL R13, R13, 16777216 ;  /* 0x4b8000000d0dc820 */ /* 0x000fe20000400000 */
[----:B------:R-:W1:Y:S01]  /*0350*/  MUFU.RCP R12, R12 ;  /* 0x0000000c000c7308 */ /* 0x000e620000001000 */
[----:B------:R-:W-:-:S07]  /*0360*/  FSEL R15, R14, 1, P1 ;  /* 0x3f8000000e0f7808 */ /* 0x000fce0000800000 */
[----:B------:R-:W2:Y:S01]  /*0370*/  MUFU.RCP R13, R13 ;  /* 0x0000000d000d7308 */ /* 0x000ea20000001000 */
[----:B------:R-:W-:Y:S01]  /*0380*/  FSEL R14, R14, 1, P2 ;  /* 0x3f8000000e0e7808 */ /* 0x000fe20001000000 */
[----:B------:R-:W-:-:S04]  /*0390*/  @!P3 FMUL R15, R15, 16777216 ;  /* 0x4b8000000f0fb820 */ /* 0x000fc80000400000 */
[----:B------:R-:W-:Y:S01]  /*03a0*/  @!P4 FMUL R14, R14, 16777216 ;  /* 0x4b8000000e0ec820 */ /* 0x000fe20000400000 */
[----:B----4-:R-:W-:Y:S01]  /*03b0*/  FADD R2, -R7, R2 ;  /* 0x0000000207027221 */ /* 0x010fe20000000100 */
[----:B---3--:R-:W-:Y:S01]  /*03c0*/  FADD R3, -R6, R3 ;  /* 0x0000000306037221 */ /* 0x008fe20000000100 */
[----:B-1----:R-:W-:Y:S01]  /*03d0*/  FMUL R15, R12, R15 ;  /* 0x0000000f0c0f7220 */ /* 0x002fe20000400000 */
[----:B--2---:R-:W-:-:S03]  /*03e0*/  FMUL R14, R13, R14 ;  /* 0x0000000e0d0e7220 */ /* 0x004fc60000400000 */
[----:B------:R-:W-:Y:S01]  /*03f0*/  FMUL R2, R2, R15 ;  /* 0x0000000f02027220 */ /* 0x000fe20000400000 */
[----:B------:R-:W-:-:S03]  /*0400*/  FMUL R3, R3, R14 ;  /* 0x0000000e03037220 */ /* 0x000fc60000400000 */
[----:B-----5:R-:W-:Y:S01]  /*0410*/  FFMA R2, R2, R10, R9 ;  /* 0x0000000a02027223 */ /* 0x020fe20000000009 */
[----:B------:R-:W-:-:S04]  /*0420*/  FFMA R3, R3, R11, R8 ;  /* 0x0000000b03037223 */ /* 0x000fc80000000008 */
[----:B------:R-:W-:Y:S02]  /*0430*/  FSETP.GEU.AND P1, PT, R2, RZ, PT ;  /* 0x000000ff0200720b */ /* 0x000fe40003f2e000 */
[C---:B------:R-:W-:Y:S01]  /*0440*/  FSETP.GEU.AND P2, PT, R3.reuse, RZ, PT ;  /* 0x000000ff0300720b */ /* 0x040fe20003f4e000 */
[----:B0-----:R-:W-:Y:S01]  /*0450*/  IMAD.WIDE R4, R0, 0x4, R4 ;  /* 0x0000000400047825 */ /* 0x001fe200078e0204 */
[----:B------:R-:W-:Y:S02]  /*0460*/  FSEL R2, R2, RZ, P1 ;  /* 0x000000ff02027208 */ /* 0x000fe40000800000 */
[----:B------:R-:W-:Y:S01]  /*0470*/  FSEL R3, R3, RZ, P2 ;  /* 0x000000ff03037208 */ /* 0x000fe20001000000 */
[----:B------:R-:W-:Y:S08]  /*0480*/  @P0 EXIT ;  /* 0x000000000000094d */ /* 0x000ff00003800000 */
[----:B------:R-:W-:Y:S01]  /*0490*/  STG.E.64 desc[UR4][R4.64], R2 ;  /* 0x0000000204007986 */ /* 0x000fe2000c101b04 */
[----:B------:R-:W-:Y:S05]  /*04a0*/  EXIT ;  /* 0x000000000000794d */ /* 0x000fea0003800000 */
.L_x_0:
[----:B------:R-:W-:-:S00]  /*04b0*/  BRA `(.L_x_0) ;  /* 0xfffffffc00fc7947 */ /* 0x000fc0000383ffff */
[----:B------:R-:W-:-:S00]  /*04c0*/  NOP ;  /* 0x0000000000007918 */ /* 0x000fc00000000000 */
        /* <DEDUP_REMOVED lines=11> */
.L_x_1:


//--------------------- .nv.global.init           --------------------------
	.section	.nv.global.init,"aw",@progbits
.nv.global.init:
	.type		_$_str,@object
	.size		_$_str,(_$_str_$_2 - _$_str)
_$_str:
        /*0000*/ 	.byte	0x5f, 0x5f, 0x43, 0x55, 0x44, 0x41, 0x5f, 0x46, 0x54, 0x5a, 0x00
	.type		_$_str_$_2,@object
	.size		_$_str_$_2,(.L_1 - _$_str_$_2)
_$_str_$_2:
        /*000b*/ 	.byte	0x5f, 0x5f, 0x43, 0x55, 0x44, 0x41, 0x5f, 0x50, 0x52, 0x45, 0x43, 0x5f, 0x53, 0x51, 0x52, 0x54
        /*001b*/ 	.byte	0x00
.L_1:


//--------------------- .nv.constant0.triton_poi_fused__native_batch_norm_legit_no_training_relu_18 --------------------------
	.section	.nv.constant0.triton_poi_fused__native_batch_norm_legit_no_training_relu_18,"a",@progbits
	.sectionflags	@""
	.align	4
.nv.constant0.triton_poi_fused__native_batch_norm_legit_no_training_relu_18:
	.zero		580
